	.headerflags	@"EF_CUDA_TEXMODE_UNIFIED EF_CUDA_64BIT_ADDRESS EF_CUDA_ACCELERATORS EF_CUDA_SM90 EF_CUDA_VIRTUAL_SM(EF_CUDA_SM90)"
	.elftype	@"ET_EXEC"


//--------------------- .nv.info                  --------------------------
	.section	.nv.info,"",@"SHT_CUDA_INFO"
	.align	4


	//----- nvinfo : EIATTR_REGCOUNT
	.align		4
        /*0000*/ 	.byte	0x04, 0x2f
        /*0002*/ 	.short	(.L_3 - .L_2)
	.align		4
.L_2:
        /*0004*/ 	.word	index@(triton_poi_fused__native_batch_norm_legit_no_training_add_50)
        /*0008*/ 	.word	0x0000001a


	//----- nvinfo : EIATTR_MIN_STACK_SIZE
	.align		4
.L_3:
        /*000c*/ 	.byte	0x04, 0x12
        /*000e*/ 	.short	(.L_5 - .L_4)
	.align		4
.L_4:
        /*0010*/ 	.word	index@(triton_poi_fused__native_batch_norm_legit_no_training_add_50)
        /*0014*/ 	.word	0x00000000


	//----- nvinfo : EIATTR_FRAME_SIZE
	.align		4
.L_5:
        /*0018*/ 	.byte	0x04, 0x11
        /*001a*/ 	.short	(.L_7 - .L_6)
	.align		4
.L_6:
        /*001c*/ 	.word	index@(triton_poi_fused__native_batch_norm_legit_no_training_add_50)
        /*0020*/ 	.word	0x00000000


	//----- nvinfo : EIATTR_MIN_STACK_SIZE
	.align		4
.L_7:
        /*0024*/ 	.byte	0x04, 0x12
        /*0026*/ 	.short	(.L_9 - .L_8)
	.align		4
.L_8:
        /*0028*/ 	.word	index@(triton_poi_fused__native_batch_norm_legit_no_training_add_50)
        /*002c*/ 	.word	0x00000000
.L_9:


//--------------------- .nv.info.triton_poi_fused__native_batch_norm_legit_no_training_add_50 --------------------------
	.section	.nv.info.triton_poi_fused__native_batch_norm_legit_no_training_add_50,"",@"SHT_CUDA_INFO"
	.sectionflags	@""
	.align	4


	//----- nvinfo : EIATTR_CUDA_API_VERSION
	.align		4
        /*0000*/ 	.byte	0x04, 0x37
        /*0002*/ 	.short	(.L_11 - .L_10)
.L_10:
        /*0004*/ 	.word	0x0000007c


	//----- nvinfo : EIATTR_KPARAM_INFO
	.align		4
.L_11:
        /*0008*/ 	.byte	0x04, 0x17
        /*000a*/ 	.short	(.L_13 - .L_12)
.L_12:
        /*000c*/ 	.word	0x00000000
        /*0010*/ 	.short	0x0007
        /*0012*/ 	.short	0x0038
        /*0014*/ 	.byte	0x00, 0xf0, 0x11, 0x00


	//----- nvinfo : EIATTR_KPARAM_INFO
	.align		4
.L_13:
        /*0018*/ 	.byte	0x04, 0x17
        /*001a*/ 	.short	(.L_15 - .L_14)
.L_14:
        /*001c*/ 	.word	0x00000000
        /*0020*/ 	.short	0x0006
        /*0022*/ 	.short	0x0030
        /*0024*/ 	.byte	0x00, 0xf4, 0x21, 0x00


	//----- nvinfo : EIATTR_KPARAM_INFO
	.align		4
.L_15:
        /*0028*/ 	.byte	0x04, 0x17
        /*002a*/ 	.short	(.L_17 - .L_16)
.L_16:
        /*002c*/ 	.word	0x00000000
        /*0030*/ 	.short	0x0005
        /*0032*/ 	.short	0x0028
        /*0034*/ 	.byte	0x00, 0xf4, 0x21, 0x00


	//----- nvinfo : EIATTR_KPARAM_INFO
	.align		4
.L_17:
        /*0038*/ 	.byte	0x04, 0x17
        /*003a*/ 	.short	(.L_19 - .L_18)
.L_18:
        /*003c*/ 	.word	0x00000000
        /*0040*/ 	.short	0x0004
        /*0042*/ 	.short	0x0020
        /*0044*/ 	.byte	0x00, 0xf4, 0x21, 0x00


	//----- nvinfo : EIATTR_KPARAM_INFO
	.align		4
.L_19:
        /*0048*/ 	.byte	0x04, 0x17
        /*004a*/ 	.short	(.L_21 - .L_20)
.L_20:
        /*004c*/ 	.word	0x00000000
        /*0050*/ 	.short	0x0003
        /*0052*/ 	.short	0x0018
        /*0054*/ 	.byte	0x00, 0xf4, 0x21, 0x00


	//----- nvinfo : EIATTR_KPARAM_INFO
	.align		4
.L_21:
        /*0058*/ 	.byte	0x04, 0x17
        /*005a*/ 	.short	(.L_23 - .L_22)
.L_22:
        /*005c*/ 	.word	0x00000000
        /*0060*/ 	.short	0x0002
        /*0062*/ 	.short	0x0010
        /*0064*/ 	.byte	0x00, 0xf4, 0x21, 0x00


	//----- nvinfo : EIATTR_KPARAM_INFO
	.align		4
.L_23:
        /*0068*/ 	.byte	0x04, 0x17
        /*006a*/ 	.short	(.L_25 - .L_24)
.L_24:
        /*006c*/ 	.word	0x00000000
        /*0070*/ 	.short	0x0001
        /*0072*/ 	.short	0x0008
        /*0074*/ 	.byte	0x00, 0xf4, 0x21, 0x00


	//----- nvinfo : EIATTR_KPARAM_INFO
	.align		4
.L_25:
        /*0078*/ 	.byte	0x04, 0x17
        /*007a*/ 	.short	(.L_27 - .L_26)
.L_26:
        /*007c*/ 	.word	0x00000000
        /*0080*/ 	.short	0x0000
        /*0082*/ 	.short	0x0000
        /*0084*/ 	.byte	0x00, 0xf4, 0x21, 0x00


	//----- nvinfo : EIATTR_SPARSE_MMA_MASK
	.align		4
.L_27:
        /*0088*/ 	.byte	0x03, 0x50
        /*008a*/ 	.short	0x0000


	//----- nvinfo : EIATTR_MAXREG_COUNT
	.align		4
        /*008c*/ 	.byte	0x03, 0x1b
        /*008e*/ 	.short	0x00ff


	//----- nvinfo : EIATTR_EXIT_INSTR_OFFSETS
	.align		4
        /*0090*/ 	.byte	0x04, 0x1c
        /*0092*/ 	.short	(.L_29 - .L_28)


	//   ....[0]....
.L_28:
        /*0094*/ 	.word	0x00000430


	//   ....[1]....
        /*0098*/ 	.word	0x00000450


	//----- nvinfo : EIATTR_REQNTID
	.align		4
.L_29:
        /*009c*/ 	.byte	0x04, 0x10
        /*009e*/ 	.short	(.L_31 - .L_30)
.L_30:
        /*00a0*/ 	.word	0x00000080
        /*00a4*/ 	.word	0x00000001
        /*00a8*/ 	.word	0x00000001


	//----- nvinfo : EIATTR_CBANK_PARAM_SIZE
	.align		4
.L_31:
        /*00ac*/ 	.byte	0x03, 0x19
        /*00ae*/ 	.short	0x003c


	//----- nvinfo : EIATTR_PARAM_CBANK
	.align		4
        /*00b0*/ 	.byte	0x04, 0x0a
        /*00b2*/ 	.short	(.L_33 - .L_32)
	.align		4
.L_32:
        /*00b4*/ 	.word	index@(.nv.constant0.triton_poi_fused__native_batch_norm_legit_no_training_add_50)
        /*00b8*/ 	.short	0x0210
        /*00ba*/ 	.short	0x003c


	//----- nvinfo : EIATTR_SW_WAR
	.align		4
.L_33:
        /*00bc*/ 	.byte	0x04, 0x36
        /*00be*/ 	.short	(.L_35 - .L_34)
.L_34:
        /*00c0*/ 	.word	0x00000008
.L_35:


//--------------------- .nv.callgraph             --------------------------
	.section	.nv.callgraph,"",@"SHT_CUDA_CALLGRAPH"
	.align	4
	.sectionentsize	8
	.align		4
        /*0000*/ 	.word	0x00000000
	.align		4
        /*0004*/ 	.word	0xffffffff
	.align		4
        /*0008*/ 	.word	0x00000000
	.align		4
        /*000c*/ 	.word	0xfffffffe
	.align		4
        /*0010*/ 	.word	0x00000000
	.align		4
        /*0014*/ 	.word	0xfffffffd
	.align		4
        /*0018*/ 	.word	0x00000000
	.align		4
        /*001c*/ 	.word	0xfffffffc


//--------------------- .nv.constant4             --------------------------
	.section	.nv.constant4,"a",@progbits
	.align	8
	.align		8
.nv.constant4:
        /*0000*/ 	.dword	_$_str
	.align		8
        /*0008*/ 	.dword	_$_str_$_2


//--------------------- .text.triton_poi_fused__native_batch_norm_legit_no_training_add_50 --------------------------
	.section	.text.triton_poi_fused__native_batch_norm_legit_no_training_add_50,"ax",@progbits
	.align	128
        .global         triton_poi_fused__native_batch_norm_legit_no_training_add_50
        .type           triton_poi_fused__native_batch_norm_legit_no_training_add_50,@function
        .size           triton_poi_fused__native_batch_norm_legit_no_training_add_50,(.L_x_1 - triton_poi_fused__native_batch_norm_legit_no_training_add_50)
        .other          triton_poi_fused__native_batch_norm_legit_no_training_add_50,@"STO_CUDA_ENTRY STV_DEFAULT"
triton_poi_fused__native_batch_norm_legit_no_training_add_50:
.text.triton_poi_fused__native_batch_norm_legit_no_training_add_50:
[----:B------:R-:W0:Y:S01]  /*0000*/  LDC R1, c[0x0][0x28] ;  /* 0x00000a00ff017b82 */ /* 0x000e220000000800 */
[----:B------:R-:W1:Y:S07]  /*0010*/  S2R R0, SR_TID.X ;  /* 0x0000000000007919 */ /* 0x000e6e0000002100 */
[----:B------:R-:W2:Y:S01]  /*0020*/  LDC.64 R12, c[0x0][0x228] ;  /* 0x00008a00ff0c7b82 */ /* 0x000ea20000000a00 */
[----:B------:R-:W-:Y:S01]  /*0030*/  CS2R R4, SRZ ;  /* 0x0000000000047805 */ /* 0x000fe2000001ff00 */
[----:B------:R-:W-:Y:S01]  /*0040*/  ULDC.64 UR4, c[0x0][0x208] ;  /* 0x0000820000047ab9 */ /* 0x000fe20000000a00 */
[----:B------:R-:W3:Y:S05]  /*0050*/  S2R R3, SR_CTAID.X ;  /* 0x0000000000037919 */ /* 0x000eea0000002500 */
[----:B------:R-:W4:Y:S08]  /*0060*/  LDC.64 R16, c[0x0][0x218] ;  /* 0x00008600ff107b82 */ /* 0x000f300000000a00 */
[----:B------:R-:W5:Y:S08]  /*0070*/  LDC.64 R18, c[0x0][0x220] ;  /* 0x00008800ff127b82 */ /* 0x000f700000000a00 */
[----:B------:R-:W5:Y:S01]  /*0080*/  LDC.64 R20, c[0x0][0x230] ;  /* 0x00008c00ff147b82 */ /* 0x000f620000000a00 */
[----:B-1----:R-:W-:-:S07]  /*0090*/  SHF.L.U32 R0, R0, 0x1, RZ ;  /* 0x0000000100007819 */ /* 0x002fce00000006ff */
[----:B------:R-:W1:Y:S01]  /*00a0*/  LDC.64 R22, c[0x0][0x238] ;  /* 0x00008e00ff167b82 */ /* 0x000e620000000a00 */
[----:B------:R-:W-:-:S04]  /*00b0*/  LOP3.LUT R0, R0, 0xfe, RZ, 0xc0, !PT ;  /* 0x000000fe00007812 */ /* 0x000fc800078ec0ff */
[----:B---3--:R-:W-:-:S03]  /*00c0*/  LEA R0, R3, R0, 0x8 ;  /* 0x0000000003007211 */ /* 0x008fc600078e40ff */
[----:B------:R-:W3:Y:S01]  /*00d0*/  LDC.64 R8, c[0x0][0x210] ;  /* 0x00008400ff087b82 */ /* 0x000ee20000000a00 */
[C---:B------:R-:W-:Y:S01]  /*00e0*/  ISETP.GE.AND P4, PT, R0.reuse, 0x1800, PT ;  /* 0x000018000000780c */ /* 0x040fe20003f86270 */
[----:B------:R-:W-:-:S05]  /*00f0*/  IMAD.HI R2, R0, 0x2aaaaaab, RZ ;  /* 0x2aaaaaab00027827 */ /* 0x000fca00078e02ff */
[----:B------:R-:W-:-:S04]  /*0100*/  SHF.R.U32.HI R3, RZ, 0x1f, R2 ;  /* 0x0000001fff037819 */ /* 0x000fc80000011602 */
[----:B------:R-:W-:-:S05]  /*0110*/  LEA.HI R3, R2, R3, RZ, 0x1a ;  /* 0x0000000302037211 */ /* 0x000fca00078fd0ff */
[----:B------:R-:W-:-:S04]  /*0120*/  IMAD R10, R3, -0x180, R0 ;  /* 0xfffffe80030a7824 */ /* 0x000fc800078e0200 */
[----:B--2---:R-:W-:-:S05]  /*0130*/  IMAD.WIDE R12, R10, 0x4, R12 ;  /* 0x000000040a0c7825 */ /* 0x004fca00078e020c */
[----:B------:R2:W3:Y:S01]  /*0140*/  @!P4 LDG.E.EL.64 R4, desc[UR4][R12.64] ;  /* 0x000000040c04c981 */ /* 0x0004e2000c2e1b00 */
[----:B------:R-:W-:Y:S02]  /*0150*/  CS2R R2, SRZ ;  /* 0x0000000000027805 */ /* 0x000fe4000001ff00 */
[----:B------:R-:W-:Y:S01]  /*0160*/  CS2R R6, SRZ ;  /* 0x0000000000067805 */ /* 0x000fe2000001ff00 */
[----:B----4-:R-:W-:-:S04]  /*0170*/  IMAD.WIDE R16, R0, 0x4, R16 ;  /* 0x0000000400107825 */ /* 0x010fc800078e0210 */
[C---:B-----5:R-:W-:Y:S01]  /*0180*/  IMAD.WIDE R18, R10.reuse, 0x4, R18 ;  /* 0x000000040a127825 */ /* 0x060fe200078e0212 */
[----:B------:R-:W4:Y:S01]  /*0190*/  @!P4 LDG.E.64 R2, desc[UR4][R16.64] ;  /* 0x000000041002c981 */ /* 0x000f22000c1e1b00 */
[----:B--2---:R-:W-:Y:S02]  /*01a0*/  CS2R R12, SRZ ;  /* 0x00000000000c7805 */ /* 0x004fe4000001ff00 */
[C---:B0-----:R-:W-:Y:S01]  /*01b0*/  IMAD.WIDE R20, R10.reuse, 0x4, R20 ;  /* 0x000000040a147825 */ /* 0x041fe200078e0214 */
[----:B------:R-:W4:Y:S03]  /*01c0*/  @!P4 LDG.E.EL.64 R6, desc[UR4][R18.64] ;  /* 0x000000041206c981 */ /* 0x000f26000c2e1b00 */
[----:B-1----:R-:W-:Y:S01]  /*01d0*/  IMAD.WIDE R22, R10, 0x4, R22 ;  /* 0x000000040a167825 */ /* 0x002fe200078e0216 */
[----:B------:R-:W-:Y:S02]  /*01e0*/  CS2R R10, SRZ ;  /* 0x00000000000a7805 */ /* 0x000fe4000001ff00 */
[----:B------:R-:W-:Y:S01]  /*01f0*/  CS2R R14, SRZ ;  /* 0x00000000000e7805 */ /* 0x000fe2000001ff00 */
[----:B------:R-:W2:Y:S01]  /*0200*/  @!P4 LDG.E.EL.64 R12, desc[UR4][R20.64] ;  /* 0x00000004140cc981 */ /* 0x000ea2000c2e1b00 */
[----:B---3--:R-:W-:-:S03]  /*0210*/  IMAD.WIDE R8, R0, 0x4, R8 ;  /* 0x0000000400087825 */ /* 0x008fc600078e0208 */
[----:B------:R-:W2:Y:S04]  /*0220*/  @!P4 LDG.E.EL.64 R10, desc[UR4][R22.64] ;  /* 0x00000004160ac981 */ /* 0x000ea8000c2e1b00 */
[----:B------:R0:W3:Y:S02]  /*0230*/  @!P4 LDG.E.64 R14, desc[UR4][R8.64] ;  /* 0x00000004080ec981 */ /* 0x0000e4000c1e1b00 */
[----:B0-----:R-:W-:Y:S01]  /*0240*/  HFMA2.MMA R8, -RZ, RZ, 1.625, 0 ;  /* 0x3e800000ff087435 */ /* 0x001fe200000001ff */
[----:B------:R-:W-:Y:S01]  /*0250*/  FADD R4, R4, 9.9999997473787516356e-06 ;  /* 0x3727c5ac04047421 */ /* 0x000fe20000000000 */
[----:B------:R-:W-:-:S03]  /*0260*/  FADD R5, R5, 9.9999997473787516356e-06 ;  /* 0x3727c5ac05057421 */ /* 0x000fc60000000000 */
[----:B------:R-:W0:Y:S08]  /*0270*/  MUFU.SQRT R16, R4 ;  /* 0x0000000400107308 */ /* 0x000e300000002000 */
[----:B------:R1:W5:Y:S01]  /*0280*/  MUFU.SQRT R17, R5 ;  /* 0x0000000500117308 */ /* 0x0003620000002000 */
[----:B----4-:R-:W-:Y:S01]  /*0290*/  FADD R3, -R7, R3 ;  /* 0x0000000307037221 */ /* 0x010fe20000000100 */
[----:B------:R-:W-:Y:S01]  /*02a0*/  FADD R2, -R6, R2 ;  /* 0x0000000206027221 */ /* 0x000fe20000000100 */
[----:B0-----:R-:W-:-:S02]  /*02b0*/  FSETP.GT.AND P0, PT, R16, 8.50705917302346158658e+37, PT ;  /* 0x7e8000001000780b */ /* 0x001fc40003f04000 */
[----:B------:R-:W-:Y:S01]  /*02c0*/  FSETP.GEU.AND P2, PT, R16, 1.175494350822287508e-38, PT ;  /* 0x008000001000780b */ /* 0x000fe20003f4e000 */
[----:B-1----:R-:W0:Y:S01]  /*02d0*/  LDC.64 R4, c[0x0][0x240] ;  /* 0x00009000ff047b82 */ /* 0x002e220000000a00 */
[C---:B------:R-:W-:Y:S02]  /*02e0*/  FSEL R9, R8.reuse, 1, P0 ;  /* 0x3f80000008097808 */ /* 0x040fe40000000000 */
[C---:B-----5:R-:W-:Y:S02]  /*02f0*/  FSETP.GT.AND P1, PT, R17.reuse, 8.50705917302346158658e+37, PT ;  /* 0x7e8000001100780b */ /* 0x060fe40003f24000 */
[----:B------:R-:W-:Y:S02]  /*0300*/  FSETP.GEU.AND P3, PT, R17, 1.175494350822287508e-38, PT ;  /* 0x008000001100780b */ /* 0x000fe40003f6e000 */
[----:B------:R-:W-:-:S03]  /*0310*/  FSEL R8, R8, 1, P1 ;  /* 0x3f80000008087808 */ /* 0x000fc60000800000 */
[----:B------:R-:W-:Y:S02]  /*0320*/  @P0 FMUL R16, R16, 0.25 ;  /* 0x3e80000010100820 */ /* 0x000fe40000400000 */
[----:B------:R-:W-:Y:S02]  /*0330*/  @!P2 FMUL R9, R9, 16777216 ;  /* 0x4b8000000909a820 */ /* 0x000fe40000400000 */
[----:B------:R-:W-:Y:S02]  /*0340*/  @!P2 FMUL R16, R16, 16777216 ;  /* 0x4b8000001010a820 */ /* 0x000fe40000400000 */
[----:B------:R-:W-:-:S04]  /*0350*/  @P1 FMUL R17, R17, 0.25 ;  /* 0x3e80000011111820 */ /* 0x000fc80000400000 */
[----:B------:R-:W1:Y:S01]  /*0360*/  MUFU.RCP R16, R16 ;  /* 0x0000001000107308 */ /* 0x000e620000001000 */
[----:B------:R-:W-:Y:S01]  /*0370*/  @!P3 FMUL R8, R8, 16777216 ;  /* 0x4b8000000808b820 */ /* 0x000fe20000400000 */
[----:B------:R-:W-:Y:S01]  /*0380*/  @!P3 FMUL R17, R17, 16777216 ;  /* 0x4b8000001111b820 */ /* 0x000fe20000400000 */
[----:B0-----:R-:W-:-:S05]  /*0390*/  IMAD.WIDE R4, R0, 0x4, R4 ;  /* 0x0000000400047825 */ /* 0x001fca00078e0204 */
[----:B------:R-:W0:Y:S01]  /*03a0*/  MUFU.RCP R17, R17 ;  /* 0x0000001100117308 */ /* 0x000e220000001000 */
[----:B-1----:R-:W-:-:S04]  /*03b0*/  FMUL R9, R16, R9 ;  /* 0x0000000910097220 */ /* 0x002fc80000400000 */
[----:B------:R-:W-:Y:S01]  /*03c0*/  FMUL R9, R2, R9 ;  /* 0x0000000902097220 */ /* 0x000fe20000400000 */
[----:B0-----:R-:W-:-:S03]  /*03d0*/  FMUL R8, R17, R8 ;  /* 0x0000000811087220 */ /* 0x001fc60000400000 */
[----:B--2---:R-:W-:Y:S01]  /*03e0*/  FFMA R9, R9, R12, R10 ;  /* 0x0000000c09097223 */ /* 0x004fe2000000000a */
[----:B------:R-:W-:-:S03]  /*03f0*/  FMUL R8, R3, R8 ;  /* 0x0000000803087220 */ /* 0x000fc60000400000 */
[----:B---3--:R-:W-:Y:S01]  /*0400*/  FADD R14, R9, R14 ;  /* 0x0000000e090e7221 */ /* 0x008fe20000000000 */
[----:B------:R-:W-:-:S04]  /*0410*/  FFMA R8, R8, R13, R11 ;  /* 0x0000000d08087223 */ /* 0x000fc8000000000b */
[----:B------:R-:W-:Y:S01]  /*0420*/  FADD R15, R8, R15 ;  /* 0x0000000f080f7221 */ /* 0x000fe20000000000 */
[----:B------:R-:W-:Y:S06]  /*0430*/  @P4 EXIT ;  /* 0x000000000000494d */ /* 0x000fec0003800000 */
[----:B------:R-:W-:Y:S01]  /*0440*/  STG.E.64 desc[UR4][R4.64], R14 ;  /* 0x0000000e04007986 */ /* 0x000fe2000c101b04 */
[----:B------:R-:W-:Y:S05]  /*0450*/  EXIT ;  /* 0x000000000000794d */ /* 0x000fea0003800000 */
.L_x_0:
[----:B------:R-:W-:-:S00]  /*0460*/  BRA `(.L_x_0) ;  /* 0xfffffffc00fc7947 */ /* 0x000fc0000383ffff */
[----:B------:R-:W-:-:S00]  /*0470*/  NOP ;  /* 0x0000000000007918 */ /* 0x000fc00000000000 */
        /* <DEDUP_REMOVED lines=8> */
.L_x_1:


//--------------------- .nv.global.init           --------------------------
	.section	.nv.global.init,"aw",@progbits
.nv.global.init:
	.type		_$_str,@object
	.size		_$_str,(_$_str_$_2 - _$_str)
_$_str:
        /*0000*/ 	.byte	0x5f, 0x5f, 0x43, 0x55, 0x44, 0x41, 0x5f, 0x46, 0x54, 0x5a, 0x00
	.type		_$_str_$_2,@object
	.size		_$_str_$_2,(.L_1 - _$_str_$_2)
_$_str_$_2:
        /*000b*/ 	.byte	0x5f, 0x5f, 0x43, 0x55, 0x44, 0x41, 0x5f, 0x50, 0x52, 0x45, 0x43, 0x5f, 0x53, 0x51, 0x52, 0x54
        /*001b*/ 	.byte	0x00
.L_1:


//--------------------- .nv.constant0.triton_poi_fused__native_batch_norm_legit_no_training_add_50 --------------------------
	.section	.nv.constant0.triton_poi_fused__native_batch_norm_legit_no_training_add_50,"a",@progbits
	.sectionflags	@""
	.align	4
.nv.constant0.triton_poi_fused__native_batch_norm_legit_no_training_add_50:
	.zero		588
